//
// Generated by NVIDIA NVVM Compiler
//
// Compiler Build ID: CL-36424714
// Cuda compilation tools, release 13.0, V13.0.88
// Based on NVVM 20.0.0
//

.version 9.0
.target sm_100
.address_size 64

	// .globl	_Z14hello_from_gpuv
.extern .func  (.param .b32 func_retval0) vprintf
(
	.param .b64 vprintf_param_0,
	.param .b64 vprintf_param_1
)
;
.global .align 1 .b8 $str[23] = {72, 101, 108, 108, 111, 32, 119, 111, 114, 108, 100, 32, 102, 114, 111, 109, 32, 71, 80, 85, 33, 10};

.visible .entry _Z14hello_from_gpuv()
{
	.reg .b32 	%r<3>;
	.reg .b64 	%rd<3>;

	mov.u64 	%rd1, $str;
	cvta.global.u64 	%rd2, %rd1;
	{ // callseq 0, 0
	.param .b64 param0;
	st.param.b64 	[param0], %rd2;
	.param .b64 param1;
	st.param.b64 	[param1], 0;
	.param .b32 retval0;
	call.uni (retval0), 
	vprintf, 
	(
	param0, 
	param1
	);
	ld.param.b32 	%r1, [retval0];
	} // callseq 0
	ret;

}


// ===== COMPILED SASS (sm_100) =====

	.target	sm_100

	.elftype	@"ET_EXEC"


//--------------------- .note.nv.tkinfo           --------------------------
	.section	.note.nv.tkinfo,"",@"SHT_NOTE"
	.sectionflags	@"SHF_NOTE_NV_TKINFO"
	.tkinfo
        /*0018*/ 	.word	0x00000002
        /*0030*/ 	.string	""
        /*0030*/ 	.string	"ptxas"
        /*0030*/ 	.string	"Cuda compilation tools, release 13.0, V13.0.88"
        /*0030*/ 	.string	"Build cuda_13.0.r13.0/compiler.36424714_0"
        /*0030*/ 	.string	"-arch sm_100 -m 64 "



//--------------------- .note.nv.cuinfo           --------------------------
	.section	.note.nv.cuinfo,"",@"SHT_NOTE"
	.sectionflags	@"SHF_NOTE_NV_CUINFO"
        /*0018*/ 	.short	0x0002
        /*001a*/ 	.short	0x0064
        /*001c*/ 	.short	0x0082
	.zero		2


//--------------------- .nv.info                  --------------------------
	.section	.nv.info,"",@"SHT_CUDA_INFO"
	.align	4


	//----- nvinfo : EIATTR_REGCOUNT
	.align		4
        /*0000*/ 	.byte	0x04, 0x2f
        /*0002*/ 	.short	(.L_2 - .L_1)
	.align		4
.L_1:
        /*0004*/ 	.word	index@(_Z14hello_from_gpuv)
        /*0008*/ 	.word	0x00000018


	//----- nvinfo : EIATTR_FRAME_SIZE
	.align		4
.L_2:
        /*000c*/ 	.byte	0x04, 0x11
        /*000e*/ 	.short	(.L_4 - .L_3)
	.align		4
.L_3:
        /*0010*/ 	.word	index@(_Z14hello_from_gpuv)
        /*0014*/ 	.word	0x00000000


	//----- nvinfo : EIATTR_MIN_STACK_SIZE
	.align		4
.L_4:
        /*0018*/ 	.byte	0x04, 0x12
        /*001a*/ 	.short	(.L_6 - .L_5)
	.align		4
.L_5:
        /*001c*/ 	.word	index@(_Z14hello_from_gpuv)
        /*0020*/ 	.word	0x00000000
.L_6:


//--------------------- .nv.compat                --------------------------
	.section	.nv.compat,"",@"SHT_CUDA_COMPAT_INFO"
	.align	4
        /*0000*/ 	.byte	0x02, 0x09, 0x00, 0x00, 0x02, 0x02, 0x01, 0x00, 0x02, 0x05, 0x05, 0x00, 0x03, 0x07, 0x01, 0x01
        /*0010*/ 	.byte	0x02, 0x03, 0x00, 0x00, 0x02, 0x06, 0x01, 0x00, 0x04, 0x0b, 0x08, 0x00, 0x09, 0x00, 0x00, 0x00
        /*0020*/ 	.byte	0x00, 0x00, 0x00, 0x00


//--------------------- .nv.info._Z14hello_from_gpuv --------------------------
	.section	.nv.info._Z14hello_from_gpuv,"",@"SHT_CUDA_INFO"
	.sectionflags	@""
	.align	4


	//----- nvinfo : EIATTR_CUDA_API_VERSION
	.align		4
        /*0000*/ 	.byte	0x04, 0x37
        /*0002*/ 	.short	(.L_8 - .L_7)
.L_7:
        /*0004*/ 	.word	0x00000082


	//----- nvinfo : EIATTR_SPARSE_MMA_MASK
	.align		4
.L_8:
        /*0008*/ 	.byte	0x03, 0x50
        /*000a*/ 	.short	0x0000


	//----- nvinfo : EIATTR_MAXREG_COUNT
	.align		4
        /*000c*/ 	.byte	0x03, 0x1b
        /*000e*/ 	.short	0x00ff


	//----- nvinfo : EIATTR_EXTERNS
	.align		4
        /*0010*/ 	.byte	0x04, 0x0f
        /*0012*/ 	.short	(.L_10 - .L_9)


	//   ....[0]....
	.align		4
.L_9:
        /*0014*/ 	.word	index@(vprintf)


	//----- nvinfo : EIATTR_MERCURY_ISA_VERSION
	.align		4
.L_10:
        /*0018*/ 	.byte	0x03, 0x5f
        /*001a*/ 	.short	0x0101


	//----- nvinfo : EIATTR_VRC_CTA_INIT_COUNT
	.align		4
        /*001c*/ 	.byte	0x02, 0x4a
	.zero		1
	.zero		1


	//----- nvinfo : EIATTR_SYSCALL_OFFSETS
	.align		4
        /*0020*/ 	.byte	0x04, 0x46
        /*0022*/ 	.short	(.L_12 - .L_11)


	//   ....[0]....
.L_11:
        /*0024*/ 	.word	0x00000080


	//----- nvinfo : EIATTR_EXIT_INSTR_OFFSETS
	.align		4
.L_12:
        /*0028*/ 	.byte	0x04, 0x1c
        /*002a*/ 	.short	(.L_14 - .L_13)


	//   ....[0]....
.L_13:
        /*002c*/ 	.word	0x00000090


	//----- nvinfo : EIATTR_SW_WAR
	.align		4
.L_14:
        /*0030*/ 	.byte	0x04, 0x36
        /*0032*/ 	.short	(.L_16 - .L_15)
.L_15:
        /*0034*/ 	.word	0x00000008
.L_16:


//--------------------- .nv.callgraph             --------------------------
	.section	.nv.callgraph,"",@"SHT_CUDA_CALLGRAPH"
	.align	4
	.sectionentsize	8
	.align		4
        /*0000*/ 	.word	0x00000000
	.align		4
        /*0004*/ 	.word	0xffffffff
	.align		4
        /*0008*/ 	.word	index@(_Z14hello_from_gpuv)
	.align		4
        /*000c*/ 	.word	index@(vprintf)
	.align		4
        /*0010*/ 	.word	0x00000000
	.align		4
        /*0014*/ 	.word	0xfffffffe
	.align		4
        /*0018*/ 	.word	0x00000000
	.align		4
        /*001c*/ 	.word	0xfffffffd
	.align		4
        /*0020*/ 	.word	0x00000000
	.align		4
        /*0024*/ 	.word	0xfffffffc


//--------------------- .nv.constant4             --------------------------
	.section	.nv.constant4,"a",@progbits
	.align	8
	.align		8
.nv.constant4:
        /*0000*/ 	.dword	vprintf
	.align		8
        /*0008*/ 	.dword	$str


//--------------------- .text._Z14hello_from_gpuv --------------------------
	.section	.text._Z14hello_from_gpuv,"ax",@progbits
	.align	128
        .global         _Z14hello_from_gpuv
        .type           _Z14hello_from_gpuv,@function
        .size           _Z14hello_from_gpuv,(.L_x_2 - _Z14hello_from_gpuv)
        .other          _Z14hello_from_gpuv,@"STO_CUDA_ENTRY STV_DEFAULT"
_Z14hello_from_gpuv:
.text._Z14hello_from_gpuv:
[----:B------:R-:W0:Y:S01]  /*0000*/  LDC R1, c[0x0][0x37c] ;  /* 0x0000df00ff017b82 */ /* 0x000e220000000800 */
[----:B------:R-:W-:Y:S01]  /*0010*/  MOV R0, 0x0 ;  /* 0x0000000000007802 */ /* 0x000fe20000000f00 */
[----:B------:R-:W1:Y:S01]  /*0020*/  LDCU.64 UR4, c[0x4][0x8] ;  /* 0x01000100ff0477ac */ /* 0x000e620008000a00 */
[----:B------:R-:W-:-:S05]  /*0030*/  CS2R R6, SRZ ;  /* 0x0000000000067805 */ /* 0x000fca000001ff00 */
[----:B------:R2:W3:Y:S01]  /*0040*/  LDC.64 R2, c[0x4][R0] ;  /* 0x0100000000027b82 */ /* 0x0004e20000000a00 */
[----:B-1----:R-:W-:Y:S02]  /*0050*/  IMAD.U32 R4, RZ, RZ, UR4 ;  /* 0x00000004ff047e24 */ /* 0x002fe4000f8e00ff */
[----:B--2---:R-:W-:-:S07]  /*0060*/  IMAD.U32 R5, RZ, RZ, UR5 ;  /* 0x00000005ff057e24 */ /* 0x004fce000f8e00ff */
[----:B------:R-:W-:-:S07]  /*0070*/  LEPC R20, `(.L_x_0) ;  /* 0x000000001014794e */ /* 0x000fce0000000000 */
[----:B0--3--:R-:W-:Y:S05]  /*0080*/  CALL.ABS.NOINC R2 ;  /* 0x0000000002007343 */ /* 0x009fea0003c00000 */
.L_x_0:
[----:B------:R-:W-:Y:S05]  /*0090*/  EXIT ;  /* 0x000000000000794d */ /* 0x000fea0003800000 */
.L_x_1:
[----:B------:R-:W-:-:S00]  /*00a0*/  BRA `(.L_x_1) ;  /* 0xfffffffc00fc7947 */ /* 0x000fc0000383ffff */
[----:B------:R-:W-:-:S00]  /*00b0*/  NOP ;  /* 0x0000000000007918 */ /* 0x000fc00000000000 */
        /* <DEDUP_REMOVED lines=12> */
.L_x_2:


//--------------------- .nv.global.init           --------------------------
	.section	.nv.global.init,"aw",@progbits
.nv.global.init:
	.type		$str,@object
	.size		$str,(.L_0 - $str)
$str:
        /*0000*/ 	.byte	0x48, 0x65, 0x6c, 0x6c, 0x6f, 0x20, 0x77, 0x6f, 0x72, 0x6c, 0x64, 0x20, 0x66, 0x72, 0x6f, 0x6d
        /*0010*/ 	.byte	0x20, 0x47, 0x50, 0x55, 0x21, 0x0a, 0x00
.L_0:


//--------------------- .nv.shared.reserved.0     --------------------------
	.section	.nv.shared.reserved.0,"aw",@nobits
	.weak		__nv_reservedSMEM_offset_0_alias
	.size		__nv_reservedSMEM_offset_0_alias, 0, 64
	.other		__nv_reservedSMEM_offset_0_alias,@"STO_CUDA_RESERVED_SHARED STV_DEFAULT"
__nv_reservedSMEM_offset_0_alias:
	.zero		0
	.zero		64


//--------------------- .nv.constant0._Z14hello_from_gpuv --------------------------
	.section	.nv.constant0._Z14hello_from_gpuv,"a",@progbits
	.sectionflags	@""
	.align	4
.nv.constant0._Z14hello_from_gpuv:
	.zero		896


//--------------------- SYMBOLS --------------------------

	.type		.nv.reservedSmem.offset0,@object
	.size		.nv.reservedSmem.offset0,0x4
	.type		vprintf,@function
